//
// Generated by NVIDIA NVVM Compiler
//
// Compiler Build ID: CL-36424714
// Cuda compilation tools, release 13.0, V13.0.88
// Based on NVVM 20.0.0
//

.version 9.0
.target sm_100
.address_size 64

	// .globl	_Z20MatirxMultiplyKernelPKfS0_Pfi

.visible .entry _Z20MatirxMultiplyKernelPKfS0_Pfi(
	.param .u64 .ptr .align 1 _Z20MatirxMultiplyKernelPKfS0_Pfi_param_0,
	.param .u64 .ptr .align 1 _Z20MatirxMultiplyKernelPKfS0_Pfi_param_1,
	.param .u64 .ptr .align 1 _Z20MatirxMultiplyKernelPKfS0_Pfi_param_2,
	.param .u32 _Z20MatirxMultiplyKernelPKfS0_Pfi_param_3
)
{
	.reg .pred 	%p<10>;
	.reg .b32 	%r<64>;
	.reg .b32 	%f<68>;
	.reg .b64 	%rd<65>;

	ld.param.u64 	%rd10, [_Z20MatirxMultiplyKernelPKfS0_Pfi_param_0];
	ld.param.u64 	%rd11, [_Z20MatirxMultiplyKernelPKfS0_Pfi_param_1];
	ld.param.u64 	%rd9, [_Z20MatirxMultiplyKernelPKfS0_Pfi_param_2];
	ld.param.u32 	%r37, [_Z20MatirxMultiplyKernelPKfS0_Pfi_param_3];
	cvta.to.global.u64 	%rd1, %rd11;
	cvta.to.global.u64 	%rd2, %rd10;
	mov.u32 	%r1, %tid.x;
	mov.u32 	%r2, %tid.y;
	setp.lt.s32 	%p1, %r37, 1;
	mov.f32 	%f67, 0f00000000;
	@%p1 bra 	$L__BB0_12;
	mul.lo.s32 	%r3, %r37, %r2;
	and.b32  	%r4, %r37, 7;
	setp.lt.u32 	%p2, %r37, 8;
	mov.f32 	%f67, 0f00000000;
	mov.b32 	%r62, 0;
	@%p2 bra 	$L__BB0_4;
	and.b32  	%r62, %r37, 2147483640;
	neg.s32 	%r60, %r62;
	add.s32 	%r59, %r1, %r37;
	shl.b32 	%r8, %r37, 3;
	shl.b32 	%r39, %r37, 1;
	add.s32 	%r58, %r1, %r39;
	mad.lo.s32 	%r57, %r37, 3, %r1;
	shl.b32 	%r40, %r37, 2;
	add.s32 	%r56, %r1, %r40;
	mad.lo.s32 	%r55, %r37, 5, %r1;
	mad.lo.s32 	%r54, %r37, 6, %r1;
	mad.lo.s32 	%r53, %r37, 7, %r1;
	mul.wide.u32 	%rd12, %r1, 4;
	add.s64 	%rd64, %rd1, %rd12;
	mul.wide.u32 	%rd13, %r3, 4;
	add.s64 	%rd14, %rd13, %rd2;
	add.s64 	%rd63, %rd14, 16;
	mov.f32 	%f67, 0f00000000;
	mul.wide.u32 	%rd29, %r8, 4;
$L__BB0_3:
	.pragma "nounroll";
	ld.global.f32 	%f17, [%rd63+-16];
	ld.global.f32 	%f18, [%rd64];
	fma.rn.f32 	%f19, %f17, %f18, %f67;
	ld.global.f32 	%f20, [%rd63+-12];
	mul.wide.u32 	%rd15, %r59, 4;
	add.s64 	%rd16, %rd1, %rd15;
	ld.global.f32 	%f21, [%rd16];
	fma.rn.f32 	%f22, %f20, %f21, %f19;
	ld.global.f32 	%f23, [%rd63+-8];
	mul.wide.u32 	%rd17, %r58, 4;
	add.s64 	%rd18, %rd1, %rd17;
	ld.global.f32 	%f24, [%rd18];
	fma.rn.f32 	%f25, %f23, %f24, %f22;
	ld.global.f32 	%f26, [%rd63+-4];
	mul.wide.u32 	%rd19, %r57, 4;
	add.s64 	%rd20, %rd1, %rd19;
	ld.global.f32 	%f27, [%rd20];
	fma.rn.f32 	%f28, %f26, %f27, %f25;
	ld.global.f32 	%f29, [%rd63];
	mul.wide.u32 	%rd21, %r56, 4;
	add.s64 	%rd22, %rd1, %rd21;
	ld.global.f32 	%f30, [%rd22];
	fma.rn.f32 	%f31, %f29, %f30, %f28;
	ld.global.f32 	%f32, [%rd63+4];
	mul.wide.u32 	%rd23, %r55, 4;
	add.s64 	%rd24, %rd1, %rd23;
	ld.global.f32 	%f33, [%rd24];
	fma.rn.f32 	%f34, %f32, %f33, %f31;
	ld.global.f32 	%f35, [%rd63+8];
	mul.wide.u32 	%rd25, %r54, 4;
	add.s64 	%rd26, %rd1, %rd25;
	ld.global.f32 	%f36, [%rd26];
	fma.rn.f32 	%f37, %f35, %f36, %f34;
	ld.global.f32 	%f38, [%rd63+12];
	mul.wide.u32 	%rd27, %r53, 4;
	add.s64 	%rd28, %rd1, %rd27;
	ld.global.f32 	%f39, [%rd28];
	fma.rn.f32 	%f67, %f38, %f39, %f37;
	add.s32 	%r60, %r60, 8;
	add.s32 	%r59, %r59, %r8;
	add.s32 	%r58, %r58, %r8;
	add.s32 	%r57, %r57, %r8;
	add.s32 	%r56, %r56, %r8;
	add.s32 	%r55, %r55, %r8;
	add.s32 	%r54, %r54, %r8;
	add.s32 	%r53, %r53, %r8;
	add.s64 	%rd64, %rd64, %rd29;
	add.s64 	%rd63, %rd63, 32;
	setp.ne.s32 	%p3, %r60, 0;
	@%p3 bra 	$L__BB0_3;
$L__BB0_4:
	setp.eq.s32 	%p4, %r4, 0;
	@%p4 bra 	$L__BB0_12;
	and.b32  	%r32, %r37, 3;
	setp.lt.u32 	%p5, %r4, 4;
	@%p5 bra 	$L__BB0_7;
	add.s32 	%r41, %r62, %r3;
	mul.wide.u32 	%rd30, %r41, 4;
	add.s64 	%rd31, %rd2, %rd30;
	ld.global.f32 	%f41, [%rd31];
	mad.lo.s32 	%r42, %r62, %r37, %r1;
	mul.wide.u32 	%rd32, %r42, 4;
	add.s64 	%rd33, %rd1, %rd32;
	ld.global.f32 	%f42, [%rd33];
	fma.rn.f32 	%f43, %f41, %f42, %f67;
	cvt.u64.u32 	%rd34, %r3;
	cvt.u64.u32 	%rd35, %r62;
	add.s64 	%rd36, %rd35, %rd34;
	shl.b64 	%rd37, %rd36, 2;
	add.s64 	%rd38, %rd2, %rd37;
	ld.global.f32 	%f44, [%rd38+4];
	add.s32 	%r43, %r42, %r37;
	mul.wide.u32 	%rd39, %r43, 4;
	add.s64 	%rd40, %rd1, %rd39;
	ld.global.f32 	%f45, [%rd40];
	fma.rn.f32 	%f46, %f44, %f45, %f43;
	ld.global.f32 	%f47, [%rd38+8];
	add.s32 	%r44, %r43, %r37;
	mul.wide.u32 	%rd41, %r44, 4;
	add.s64 	%rd42, %rd1, %rd41;
	ld.global.f32 	%f48, [%rd42];
	fma.rn.f32 	%f49, %f47, %f48, %f46;
	ld.global.f32 	%f50, [%rd38+12];
	add.s32 	%r45, %r44, %r37;
	mul.wide.u32 	%rd43, %r45, 4;
	add.s64 	%rd44, %rd1, %rd43;
	ld.global.f32 	%f51, [%rd44];
	fma.rn.f32 	%f67, %f50, %f51, %f49;
	add.s32 	%r62, %r62, 4;
$L__BB0_7:
	setp.eq.s32 	%p6, %r32, 0;
	@%p6 bra 	$L__BB0_12;
	setp.eq.s32 	%p7, %r32, 1;
	@%p7 bra 	$L__BB0_10;
	add.s32 	%r46, %r62, %r3;
	mul.wide.u32 	%rd45, %r46, 4;
	add.s64 	%rd46, %rd2, %rd45;
	ld.global.f32 	%f53, [%rd46];
	mad.lo.s32 	%r47, %r62, %r37, %r1;
	mul.wide.u32 	%rd47, %r47, 4;
	add.s64 	%rd48, %rd1, %rd47;
	ld.global.f32 	%f54, [%rd48];
	fma.rn.f32 	%f55, %f53, %f54, %f67;
	cvt.u64.u32 	%rd49, %r3;
	cvt.u64.u32 	%rd50, %r62;
	add.s64 	%rd51, %rd50, %rd49;
	shl.b64 	%rd52, %rd51, 2;
	add.s64 	%rd53, %rd2, %rd52;
	ld.global.f32 	%f56, [%rd53+4];
	add.s32 	%r48, %r47, %r37;
	mul.wide.u32 	%rd54, %r48, 4;
	add.s64 	%rd55, %rd1, %rd54;
	ld.global.f32 	%f57, [%rd55];
	fma.rn.f32 	%f67, %f56, %f57, %f55;
	add.s32 	%r62, %r62, 2;
$L__BB0_10:
	and.b32  	%r49, %r37, 1;
	setp.eq.b32 	%p8, %r49, 1;
	not.pred 	%p9, %p8;
	@%p9 bra 	$L__BB0_12;
	add.s32 	%r50, %r62, %r3;
	mul.wide.u32 	%rd56, %r50, 4;
	add.s64 	%rd57, %rd2, %rd56;
	ld.global.f32 	%f58, [%rd57];
	mad.lo.s32 	%r51, %r62, %r37, %r1;
	mul.wide.u32 	%rd58, %r51, 4;
	add.s64 	%rd59, %rd1, %rd58;
	ld.global.f32 	%f59, [%rd59];
	fma.rn.f32 	%f67, %f58, %f59, %f67;
$L__BB0_12:
	cvta.to.global.u64 	%rd60, %rd9;
	mad.lo.s32 	%r52, %r37, %r2, %r1;
	mul.wide.s32 	%rd61, %r52, 4;
	add.s64 	%rd62, %rd60, %rd61;
	st.global.f32 	[%rd62], %f67;
	ret;

}


// ===== COMPILED SASS (sm_100) =====

	.target	sm_100

	.elftype	@"ET_EXEC"


//--------------------- .note.nv.tkinfo           --------------------------
	.section	.note.nv.tkinfo,"",@"SHT_NOTE"
	.sectionflags	@"SHF_NOTE_NV_TKINFO"
	.tkinfo
        /*0018*/ 	.word	0x00000002
        /*0030*/ 	.string	""
        /*0030*/ 	.string	"ptxas"
        /*0030*/ 	.string	"Cuda compilation tools, release 13.0, V13.0.88"
        /*0030*/ 	.string	"Build cuda_13.0.r13.0/compiler.36424714_0"
        /*0030*/ 	.string	"-arch sm_100 -m 64 "



//--------------------- .note.nv.cuinfo           --------------------------
	.section	.note.nv.cuinfo,"",@"SHT_NOTE"
	.sectionflags	@"SHF_NOTE_NV_CUINFO"
        /*0018*/ 	.short	0x0002
        /*001a*/ 	.short	0x0064
        /*001c*/ 	.short	0x0082
	.zero		2


//--------------------- .nv.info                  --------------------------
	.section	.nv.info,"",@"SHT_CUDA_INFO"
	.align	4


	//----- nvinfo : EIATTR_REGCOUNT
	.align		4
        /*0000*/ 	.byte	0x04, 0x2f
        /*0002*/ 	.short	(.L_1 - .L_0)
	.align		4
.L_0:
        /*0004*/ 	.word	index@(_Z20MatirxMultiplyKernelPKfS0_Pfi)
        /*0008*/ 	.word	0x00000020


	//----- nvinfo : EIATTR_FRAME_SIZE
	.align		4
.L_1:
        /*000c*/ 	.byte	0x04, 0x11
        /*000e*/ 	.short	(.L_3 - .L_2)
	.align		4
.L_2:
        /*0010*/ 	.word	index@(_Z20MatirxMultiplyKernelPKfS0_Pfi)
        /*0014*/ 	.word	0x00000000


	//----- nvinfo : EIATTR_MIN_STACK_SIZE
	.align		4
.L_3:
        /*0018*/ 	.byte	0x04, 0x12
        /*001a*/ 	.short	(.L_5 - .L_4)
	.align		4
.L_4:
        /*001c*/ 	.word	index@(_Z20MatirxMultiplyKernelPKfS0_Pfi)
        /*0020*/ 	.word	0x00000000
.L_5:


//--------------------- .nv.compat                --------------------------
	.section	.nv.compat,"",@"SHT_CUDA_COMPAT_INFO"
	.align	4
        /*0000*/ 	.byte	0x02, 0x09, 0x00, 0x00, 0x02, 0x02, 0x01, 0x00, 0x02, 0x05, 0x05, 0x00, 0x03, 0x07, 0x01, 0x01
        /*0010*/ 	.byte	0x02, 0x03, 0x00, 0x00, 0x02, 0x06, 0x01, 0x00, 0x04, 0x0b, 0x08, 0x00, 0x09, 0x00, 0x00, 0x00
        /*0020*/ 	.byte	0x00, 0x00, 0x00, 0x00


//--------------------- .nv.info._Z20MatirxMultiplyKernelPKfS0_Pfi --------------------------
	.section	.nv.info._Z20MatirxMultiplyKernelPKfS0_Pfi,"",@"SHT_CUDA_INFO"
	.sectionflags	@""
	.align	4


	//----- nvinfo : EIATTR_CUDA_API_VERSION
	.align		4
        /*0000*/ 	.byte	0x04, 0x37
        /*0002*/ 	.short	(.L_7 - .L_6)
.L_6:
        /*0004*/ 	.word	0x00000082


	//----- nvinfo : EIATTR_KPARAM_INFO
	.align		4
.L_7:
        /*0008*/ 	.byte	0x04, 0x17
        /*000a*/ 	.short	(.L_9 - .L_8)
.L_8:
        /*000c*/ 	.word	0x00000000
        /*0010*/ 	.short	0x0003
        /*0012*/ 	.short	0x0018
        /*0014*/ 	.byte	0x00, 0xf0, 0x11, 0x00


	//----- nvinfo : EIATTR_KPARAM_INFO
	.align		4
.L_9:
        /*0018*/ 	.byte	0x04, 0x17
        /*001a*/ 	.short	(.L_11 - .L_10)
.L_10:
        /*001c*/ 	.word	0x00000000
        /*0020*/ 	.short	0x0002
        /*0022*/ 	.short	0x0010
        /*0024*/ 	.byte	0x00, 0xf5, 0x21, 0x00


	//----- nvinfo : EIATTR_KPARAM_INFO
	.align		4
.L_11:
        /*0028*/ 	.byte	0x04, 0x17
        /*002a*/ 	.short	(.L_13 - .L_12)
.L_12:
        /*002c*/ 	.word	0x00000000
        /*0030*/ 	.short	0x0001
        /*0032*/ 	.short	0x0008
        /*0034*/ 	.byte	0x00, 0xf5, 0x21, 0x00


	//----- nvinfo : EIATTR_KPARAM_INFO
	.align		4
.L_13:
        /*0038*/ 	.byte	0x04, 0x17
        /*003a*/ 	.short	(.L_15 - .L_14)
.L_14:
        /*003c*/ 	.word	0x00000000
        /*0040*/ 	.short	0x0000
        /*0042*/ 	.short	0x0000
        /*0044*/ 	.byte	0x00, 0xf5, 0x21, 0x00


	//----- nvinfo : EIATTR_SPARSE_MMA_MASK
	.align		4
.L_15:
        /*0048*/ 	.byte	0x03, 0x50
        /*004a*/ 	.short	0x0000


	//----- nvinfo : EIATTR_MAXREG_COUNT
	.align		4
        /*004c*/ 	.byte	0x03, 0x1b
        /*004e*/ 	.short	0x00ff


	//----- nvinfo : EIATTR_MERCURY_ISA_VERSION
	.align		4
        /*0050*/ 	.byte	0x03, 0x5f
        /*0052*/ 	.short	0x0101


	//----- nvinfo : EIATTR_VRC_CTA_INIT_COUNT
	.align		4
        /*0054*/ 	.byte	0x02, 0x4a
	.zero		1
	.zero		1


	//----- nvinfo : EIATTR_EXIT_INSTR_OFFSETS
	.align		4
        /*0058*/ 	.byte	0x04, 0x1c
        /*005a*/ 	.short	(.L_17 - .L_16)


	//   ....[0]....
.L_16:
        /*005c*/ 	.word	0x00000960


	//----- nvinfo : EIATTR_CBANK_PARAM_SIZE
	.align		4
.L_17:
        /*0060*/ 	.byte	0x03, 0x19
        /*0062*/ 	.short	0x001c


	//----- nvinfo : EIATTR_PARAM_CBANK
	.align		4
        /*0064*/ 	.byte	0x04, 0x0a
        /*0066*/ 	.short	(.L_19 - .L_18)
	.align		4
.L_18:
        /*0068*/ 	.word	index@(.nv.constant0._Z20MatirxMultiplyKernelPKfS0_Pfi)
        /*006c*/ 	.short	0x0380
        /*006e*/ 	.short	0x001c


	//----- nvinfo : EIATTR_SW_WAR
	.align		4
.L_19:
        /*0070*/ 	.byte	0x04, 0x36
        /*0072*/ 	.short	(.L_21 - .L_20)
.L_20:
        /*0074*/ 	.word	0x00000008
.L_21:


//--------------------- .nv.callgraph             --------------------------
	.section	.nv.callgraph,"",@"SHT_CUDA_CALLGRAPH"
	.align	4
	.sectionentsize	8
	.align		4
        /*0000*/ 	.word	0x00000000
	.align		4
        /*0004*/ 	.word	0xffffffff
	.align		4
        /*0008*/ 	.word	0x00000000
	.align		4
        /*000c*/ 	.word	0xfffffffe
	.align		4
        /*0010*/ 	.word	0x00000000
	.align		4
        /*0014*/ 	.word	0xfffffffd
	.align		4
        /*0018*/ 	.word	0x00000000
	.align		4
        /*001c*/ 	.word	0xfffffffc


//--------------------- .text._Z20MatirxMultiplyKernelPKfS0_Pfi --------------------------
	.section	.text._Z20MatirxMultiplyKernelPKfS0_Pfi,"ax",@progbits
	.align	128
        .global         _Z20MatirxMultiplyKernelPKfS0_Pfi
        .type           _Z20MatirxMultiplyKernelPKfS0_Pfi,@function
        .size           _Z20MatirxMultiplyKernelPKfS0_Pfi,(.L_x_5 - _Z20MatirxMultiplyKernelPKfS0_Pfi)
        .other          _Z20MatirxMultiplyKernelPKfS0_Pfi,@"STO_CUDA_ENTRY STV_DEFAULT"
_Z20MatirxMultiplyKernelPKfS0_Pfi:
.text._Z20MatirxMultiplyKernelPKfS0_Pfi:
[----:B------:R-:W-:Y:S08]  /*0000*/  LDC R1, c[0x0][0x37c] ;  /* 0x0000df00ff017b82 */ /* 0x000ff00000000800 */
[----:B------:R-:W0:Y:S01]  /*0010*/  LDC R0, c[0x0][0x398] ;  /* 0x0000e600ff007b82 */ /* 0x000e220000000800 */
[----:B------:R-:W1:Y:S01]  /*0020*/  S2R R3, SR_TID.X ;  /* 0x0000000000037919 */ /* 0x000e620000002100 */
[----:B------:R-:W2:Y:S01]  /*0030*/  LDCU.64 UR4, c[0x0][0x358] ;  /* 0x00006b00ff0477ac */ /* 0x000ea20008000a00 */
[----:B------:R-:W-:Y:S01]  /*0040*/  HFMA2 R20, -RZ, RZ, 0, 0 ;  /* 0x00000000ff147431 */ /* 0x000fe200000001ff */
[----:B------:R-:W3:Y:S01]  /*0050*/  S2R R5, SR_TID.Y ;  /* 0x0000000000057919 */ /* 0x000ee20000002200 */
[----:B0-----:R-:W-:-:S13]  /*0060*/  ISETP.GE.AND P0, PT, R0, 0x1, PT ;  /* 0x000000010000780c */ /* 0x001fda0003f06270 */
[----:B-123--:R-:W-:Y:S05]  /*0070*/  @!P0 BRA `(.L_x_0) ;  /* 0x0000000800288947 */ /* 0x00efea0003800000 */
[C---:B------:R-:W-:Y:S01]  /*0080*/  ISETP.GE.U32.AND P1, PT, R0.reuse, 0x8, PT ;  /* 0x000000080000780c */ /* 0x040fe20003f26070 */
[----:B------:R-:W-:Y:S01]  /*0090*/  IMAD R6, R5, R0, RZ ;  /* 0x0000000005067224 */ /* 0x000fe200078e02ff */
[----:B------:R-:W-:Y:S02]  /*00a0*/  LOP3.LUT R4, R0, 0x7, RZ, 0xc0, !PT ;  /* 0x0000000700047812 */ /* 0x000fe400078ec0ff */
[----:B------:R-:W-:Y:S02]  /*00b0*/  MOV R20, RZ ;  /* 0x000000ff00147202 */ /* 0x000fe40000000f00 */
[----:B------:R-:W-:Y:S02]  /*00c0*/  ISETP.NE.AND P0, PT, R4, RZ, PT ;  /* 0x000000ff0400720c */ /* 0x000fe40003f05270 */
[----:B------:R-:W-:-:S05]  /*00d0*/  MOV R7, RZ ;  /* 0x000000ff00077202 */ /* 0x000fca0000000f00 */
[----:B------:R-:W-:Y:S06]  /*00e0*/  @!P1 BRA `(.L_x_1) ;  /* 0x0000000000fc9947 */ /* 0x000fec0003800000 */
[----:B------:R-:W0:Y:S01]  /*00f0*/  LDC.64 R8, c[0x0][0x380] ;  /* 0x0000e000ff087b82 */ /* 0x000e220000000a00 */
[C---:B------:R-:W-:Y:S01]  /*0100*/  LOP3.LUT R7, R0.reuse, 0x7ffffff8, RZ, 0xc0, !PT ;  /* 0x7ffffff800077812 */ /* 0x040fe200078ec0ff */
[C-C-:B------:R-:W-:Y:S01]  /*0110*/  IMAD R11, R0.reuse, 0x3, R3.reuse ;  /* 0x00000003000b7824 */ /* 0x140fe200078e0203 */
[----:B------:R-:W-:Y:S01]  /*0120*/  IADD3 R2, PT, PT, R3, R0, RZ ;  /* 0x0000000003027210 */ /* 0x000fe20007ffe0ff */
[C-C-:B------:R-:W-:Y:S01]  /*0130*/  IMAD R29, R0.reuse, 0x5, R3.reuse ;  /* 0x00000005001d7824 */ /* 0x140fe200078e0203 */
[C---:B------:R-:W-:Y:S01]  /*0140*/  SHF.L.U32 R10, R0.reuse, 0x3, RZ ;  /* 0x00000003000a7819 */ /* 0x040fe200000006ff */
[C-C-:B------:R-:W-:Y:S01]  /*0150*/  IMAD R26, R0.reuse, 0x6, R3.reuse ;  /* 0x00000006001a7824 */ /* 0x140fe200078e0203 */
[C---:B------:R-:W-:Y:S01]  /*0160*/  LEA R27, R0.reuse, R3, 0x2 ;  /* 0x00000003001b7211 */ /* 0x040fe200078e10ff */
[----:B------:R-:W1:Y:S01]  /*0170*/  LDC.64 R12, c[0x0][0x388] ;  /* 0x0000e200ff0c7b82 */ /* 0x000e620000000a00 */
[----:B------:R-:W-:Y:S01]  /*0180*/  IMAD R28, R0, 0x7, R3 ;  /* 0x00000007001c7824 */ /* 0x000fe200078e0203 */
[----:B------:R-:W-:Y:S01]  /*0190*/  MOV R20, RZ ;  /* 0x000000ff00147202 */ /* 0x000fe20000000f00 */
[----:B0-----:R-:W-:-:S03]  /*01a0*/  IMAD.WIDE.U32 R8, R6, 0x4, R8 ;  /* 0x0000000406087825 */ /* 0x001fc600078e0008 */
[----:B------:R-:W-:Y:S01]  /*01b0*/  IADD3 R19, P1, PT, R8, 0x10, RZ ;  /* 0x0000001008137810 */ /* 0x000fe20007f3e0ff */
[----:B------:R-:W-:Y:S02]  /*01c0*/  IMAD.MOV R8, RZ, RZ, -R7 ;  /* 0x000000ffff087224 */ /* 0x000fe400078e0a07 */
[----:B-1----:R-:W-:Y:S01]  /*01d0*/  IMAD.WIDE.U32 R16, R3, 0x4, R12 ;  /* 0x0000000403107825 */ /* 0x002fe200078e000c */
[----:B------:R-:W-:Y:S02]  /*01e0*/  IADD3.X R22, PT, PT, RZ, R9, RZ, P1, !PT ;  /* 0x00000009ff167210 */ /* 0x000fe40000ffe4ff */
[----:B------:R-:W-:-:S07]  /*01f0*/  LEA R9, R0, R3, 0x1 ;  /* 0x0000000300097211 */ /* 0x000fce00078e08ff */
.L_x_2:
[----:B------:R-:W-:Y:S02]  /*0200*/  MOV R14, R19 ;  /* 0x00000013000e7202 */ /* 0x000fe40000000f00 */
[----:B------:R-:W-:Y:S01]  /*0210*/  MOV R15, R22 ;  /* 0x00000016000f7202 */ /* 0x000fe20000000f00 */
[--C-:B------:R-:W-:Y:S01]  /*0220*/  IMAD.WIDE.U32 R18, R2, 0x4, R12.reuse ;  /* 0x0000000402127825 */ /* 0x100fe200078e000c */
[----:B------:R-:W2:Y:S04]  /*0230*/  LDG.E R22, desc[UR4][R16.64] ;  /* 0x0000000410167981 */ /* 0x000ea8000c1e1900 */
[----:B------:R-:W2:Y:S04]  /*0240*/  LDG.E R21, desc[UR4][R14.64+-0x10] ;  /* 0xfffff0040e157981 */ /* 0x000ea8000c1e1900 */
[----:B------:R-:W3:Y:S04]  /*0250*/  LDG.E R18, desc[UR4][R18.64] ;  /* 0x0000000412127981 */ /* 0x000ee8000c1e1900 */
[----:B------:R-:W3:Y:S01]  /*0260*/  LDG.E R23, desc[UR4][R14.64+-0xc] ;  /* 0xfffff4040e177981 */ /* 0x000ee2000c1e1900 */
[----:B------:R-:W-:-:S06]  /*0270*/  IMAD.WIDE.U32 R24, R9, 0x4, R12 ;  /* 0x0000000409187825 */ /* 0x000fcc00078e000c */
[----:B------:R-:W4:Y:S04]  /*0280*/  LDG.E R24, desc[UR4][R24.64] ;  /* 0x0000000418187981 */ /* 0x000f28000c1e1900 */
[----:B------:R-:W5:Y:S01]  /*0290*/  LDG.E R25, desc[UR4][R14.64+0x4] ;  /* 0x000004040e197981 */ /* 0x000f62000c1e1900 */
[----:B--2---:R-:W-:-:S03]  /*02a0*/  FFMA R20, R21, R22, R20 ;  /* 0x0000001615147223 */ /* 0x004fc60000000014 */
[----:B------:R-:W4:Y:S01]  /*02b0*/  LDG.E R21, desc[UR4][R14.64+-0x8] ;  /* 0xfffff8040e157981 */ /* 0x000f22000c1e1900 */
[----:B---3--:R-:W-:Y:S01]  /*02c0*/  FFMA R20, R23, R18, R20 ;  /* 0x0000001217147223 */ /* 0x008fe20000000014 */
[----:B------:R-:W-:-:S06]  /*02d0*/  IMAD.WIDE.U32 R22, R11, 0x4, R12 ;  /* 0x000000040b167825 */ /* 0x000fcc00078e000c */
[----:B------:R-:W2:Y:S04]  /*02e0*/  LDG.E R22, desc[UR4][R22.64] ;  /* 0x0000000416167981 */ /* 0x000ea8000c1e1900 */
[----:B------:R-:W2:Y:S01]  /*02f0*/  LDG.E R23, desc[UR4][R14.64+-0x4] ;  /* 0xfffffc040e177981 */ /* 0x000ea2000c1e1900 */
[----:B------:R-:W-:-:S06]  /*0300*/  IMAD.WIDE.U32 R18, R27, 0x4, R12 ;  /* 0x000000041b127825 */ /* 0x000fcc00078e000c */
[----:B------:R-:W3:Y:S04]  /*0310*/  LDG.E R18, desc[UR4][R18.64] ;  /* 0x0000000412127981 */ /* 0x000ee8000c1e1900 */
[----:B------:R-:W3:Y:S01]  /*0320*/  LDG.E R19, desc[UR4][R14.64] ;  /* 0x000000040e137981 */ /* 0x000ee2000c1e1900 */
[----:B----4-:R-:W-:-:S04]  /*0330*/  FFMA R20, R21, R24, R20 ;  /* 0x0000001815147223 */ /* 0x010fc80000000014 */
[----:B--2---:R-:W-:Y:S01]  /*0340*/  FFMA R22, R23, R22, R20 ;  /* 0x0000001617167223 */ /* 0x004fe20000000014 */
[----:B------:R-:W-:-:S06]  /*0350*/  IMAD.WIDE.U32 R20, R29, 0x4, R12 ;  /* 0x000000041d147825 */ /* 0x000fcc00078e000c */
[----:B------:R-:W5:Y:S01]  /*0360*/  LDG.E R20, desc[UR4][R20.64] ;  /* 0x0000000414147981 */ /* 0x000f62000c1e1900 */
[----:B---3--:R-:W-:Y:S01]  /*0370*/  FFMA R24, R19, R18, R22 ;  /* 0x0000001213187223 */ /* 0x008fe20000000016 */
[----:B------:R-:W-:Y:S02]  /*0380*/  IMAD.WIDE.U32 R22, R26, 0x4, R12 ;  /* 0x000000041a167825 */ /* 0x000fe400078e000c */
[----:B------:R-:W2:Y:S04]  /*0390*/  LDG.E R19, desc[UR4][R14.64+0x8] ;  /* 0x000008040e137981 */ /* 0x000ea8000c1e1900 */
[----:B------:R-:W3:Y:S04]  /*03a0*/  LDG.E R21, desc[UR4][R14.64+0xc] ;  /* 0x00000c040e157981 */ /* 0x000ee8000c1e1900 */
[----:B------:R-:W2:Y:S01]  /*03b0*/  LDG.E R22, desc[UR4][R22.64] ;  /* 0x0000000416167981 */ /* 0x000ea2000c1e1900 */
[----:B-----5:R-:W-:Y:S01]  /*03c0*/  FFMA R18, R25, R20, R24 ;  /* 0x0000001419127223 */ /* 0x020fe20000000018 */
[----:B------:R-:W-:-:S06]  /*03d0*/  IMAD.WIDE.U32 R24, R28, 0x4, R12 ;  /* 0x000000041c187825 */ /* 0x000fcc00078e000c */
[----:B------:R-:W3:Y:S01]  /*03e0*/  LDG.E R24, desc[UR4][R24.64] ;  /* 0x0000000418187981 */ /* 0x000ee2000c1e1900 */
[----:B------:R-:W-:Y:S01]  /*03f0*/  IADD3 R8, PT, PT, R8, 0x8, RZ ;  /* 0x0000000808087810 */ /* 0x000fe20007ffe0ff */
[----:B--2---:R-:W-:Y:S01]  /*0400*/  FFMA R18, R19, R22, R18 ;  /* 0x0000001613127223 */ /* 0x004fe20000000012 */
[----:B------:R-:W-:-:S04]  /*0410*/  IADD3 R19, P1, PT, R14, 0x20, RZ ;  /* 0x000000200e137810 */ /* 0x000fc80007f3e0ff */
[----:B------:R-:W-:Y:S02]  /*0420*/  IADD3.X R22, PT, PT, RZ, R15, RZ, P1, !PT ;  /* 0x0000000fff167210 */ /* 0x000fe40000ffe4ff */
[----:B------:R-:W-:Y:S01]  /*0430*/  ISETP.NE.AND P1, PT, R8, RZ, PT ;  /* 0x000000ff0800720c */ /* 0x000fe20003f25270 */
[C---:B------:R-:W-:Y:S01]  /*0440*/  IMAD.IADD R11, R10.reuse, 0x1, R11 ;  /* 0x000000010a0b7824 */ /* 0x040fe200078e020b */
[C---:B------:R-:W-:Y:S01]  /*0450*/  IADD3 R2, PT, PT, R10.reuse, R2, RZ ;  /* 0x000000020a027210 */ /* 0x040fe20007ffe0ff */
[C---:B------:R-:W-:Y:S01]  /*0460*/  IMAD.WIDE.U32 R16, R10.reuse, 0x4, R16 ;  /* 0x000000040a107825 */ /* 0x040fe200078e0010 */
[C---:B------:R-:W-:Y:S02]  /*0470*/  IADD3 R9, PT, PT, R10.reuse, R9, RZ ;  /* 0x000000090a097210 */ /* 0x040fe40007ffe0ff */
[C---:B------:R-:W-:Y:S02]  /*0480*/  IADD3 R27, PT, PT, R10.reuse, R27, RZ ;  /* 0x0000001b0a1b7210 */ /* 0x040fe40007ffe0ff */
[----:B------:R-:W-:-:S02]  /*0490*/  IADD3 R29, PT, PT, R10, R29, RZ ;  /* 0x0000001d0a1d7210 */ /* 0x000fc40007ffe0ff */
[C---:B------:R-:W-:Y:S02]  /*04a0*/  IADD3 R26, PT, PT, R10.reuse, R26, RZ ;  /* 0x0000001a0a1a7210 */ /* 0x040fe40007ffe0ff */
[----:B------:R-:W-:Y:S01]  /*04b0*/  IADD3 R28, PT, PT, R10, R28, RZ ;  /* 0x0000001c0a1c7210 */ /* 0x000fe20007ffe0ff */
[----:B---3--:R-:W-:Y:S01]  /*04c0*/  FFMA R20, R21, R24, R18 ;  /* 0x0000001815147223 */ /* 0x008fe20000000012 */
[----:B------:R-:W-:Y:S06]  /*04d0*/  @P1 BRA `(.L_x_2) ;  /* 0xfffffffc00481947 */ /* 0x000fec000383ffff */
.L_x_1:
[----:B------:R-:W-:Y:S05]  /*04e0*/  @!P0 BRA `(.L_x_0) ;  /* 0x00000004000c8947 */ /* 0x000fea0003800000 */
[----:B------:R-:W-:Y:S02]  /*04f0*/  ISETP.GE.U32.AND P1, PT, R4, 0x4, PT ;  /* 0x000000040400780c */ /* 0x000fe40003f26070 */
[----:B------:R-:W-:-:S04]  /*0500*/  LOP3.LUT R2, R0, 0x3, RZ, 0xc0, !PT ;  /* 0x0000000300027812 */ /* 0x000fc800078ec0ff */
[----:B------:R-:W-:-:S07]  /*0510*/  ISETP.NE.AND P0, PT, R2, RZ, PT ;  /* 0x000000ff0200720c */ /* 0x000fce0003f05270 */
[----:B------:R-:W-:Y:S06]  /*0520*/  @!P1 BRA `(.L_x_3) ;  /* 0x0000000000789947 */ /* 0x000fec0003800000 */
[----:B------:R-:W0:Y:S01]  /*0530*/  LDC.64 R16, c[0x0][0x380] ;  /* 0x0000e000ff107b82 */ /* 0x000e220000000a00 */
[----:B------:R-:W1:Y:S01]  /*0540*/  LDCU.64 UR6, c[0x0][0x380] ;  /* 0x00007000ff0677ac */ /* 0x000e620008000a00 */
[-C--:B------:R-:W-:Y:S01]  /*0550*/  IMAD R15, R7, R0.reuse, R3 ;  /* 0x00000000070f7224 */ /* 0x080fe200078e0203 */
[CC--:B------:R-:W-:Y:S02]  /*0560*/  IADD3 R11, PT, PT, R6.reuse, R7.reuse, RZ ;  /* 0x00000007060b7210 */ /* 0x0c0fe40007ffe0ff */
[----:B------:R-:W-:Y:S02]  /*0570*/  IADD3 R4, P1, PT, R6, R7, RZ ;  /* 0x0000000706047210 */ /* 0x000fe40007f3e0ff */
[----:B------:R-:W-:Y:S01]  /*0580*/  IADD3 R19, PT, PT, R15, R0, RZ ;  /* 0x000000000f137210 */ /* 0x000fe20007ffe0ff */
[----:B------:R-:W2:Y:S04]  /*0590*/  LDC.64 R8, c[0x0][0x388] ;  /* 0x0000e200ff087b82 */ /* 0x000ea80000000a00 */
[----:B------:R-:W-:-:S02]  /*05a0*/  IMAD.IADD R21, R19, 0x1, R0 ;  /* 0x0000000113157824 */ /* 0x000fc400078e0200 */
[----:B0-----:R-:W-:Y:S01]  /*05b0*/  IMAD.WIDE.U32 R16, R11, 0x4, R16 ;  /* 0x000000040b107825 */ /* 0x001fe200078e0010 */
[----:B------:R-:W-:Y:S02]  /*05c0*/  IADD3.X R11, PT, PT, RZ, RZ, RZ, P1, !PT ;  /* 0x000000ffff0b7210 */ /* 0x000fe40000ffe4ff */
[----:B-1----:R-:W-:-:S03]  /*05d0*/  LEA R10, P1, R4, UR6, 0x2 ;  /* 0x00000006040a7c11 */ /* 0x002fc6000f8210ff */
[----:B------:R-:W3:Y:S01]  /*05e0*/  LDG.E R17, desc[UR4][R16.64] ;  /* 0x0000000410117981 */ /* 0x000ee2000c1e1900 */
[----:B------:R-:W-:Y:S01]  /*05f0*/  LEA.HI.X R11, R4, UR7, R11, 0x2, P1 ;  /* 0x00000007040b7c11 */ /* 0x000fe200088f140b */
[----:B--2---:R-:W-:-:S04]  /*0600*/  IMAD.WIDE.U32 R14, R15, 0x4, R8 ;  /* 0x000000040f0e7825 */ /* 0x004fc800078e0008 */
[--C-:B------:R-:W-:Y:S01]  /*0610*/  IMAD.WIDE.U32 R12, R19, 0x4, R8.reuse ;  /* 0x00000004130c7825 */ /* 0x100fe200078e0008 */
[----:B------:R-:W2:Y:S03]  /*0620*/  LDG.E R4, desc[UR4][R10.64+0x4] ;  /* 0x000004040a047981 */ /* 0x000ea6000c1e1900 */
[C---:B------:R-:W-:Y:S01]  /*0630*/  IMAD.WIDE.U32 R18, R21.reuse, 0x4, R8 ;  /* 0x0000000415127825 */ /* 0x040fe200078e0008 */
[----:B------:R-:W3:Y:S01]  /*0640*/  LDG.E R14, desc[UR4][R14.64] ;  /* 0x000000040e0e7981 */ /* 0x000ee2000c1e1900 */
[----:B------:R-:W-:-:S03]  /*0650*/  IADD3 R21, PT, PT, R21, R0, RZ ;  /* 0x0000000015157210 */ /* 0x000fc60007ffe0ff */
[----:B------:R-:W2:Y:S02]  /*0660*/  LDG.E R12, desc[UR4][R12.64] ;  /* 0x000000040c0c7981 */ /* 0x000ea4000c1e1900 */
[----:B------:R-:W-:Y:S02]  /*0670*/  IMAD.WIDE.U32 R8, R21, 0x4, R8 ;  /* 0x0000000415087825 */ /* 0x000fe400078e0008 */
[----:B------:R-:W4:Y:S04]  /*0680*/  LDG.E R18, desc[UR4][R18.64] ;  /* 0x0000000412127981 */ /* 0x000f28000c1e1900 */
[----:B------:R-:W4:Y:S04]  /*0690*/  LDG.E R21, desc[UR4][R10.64+0x8] ;  /* 0x000008040a157981 */ /* 0x000f28000c1e1900 */
[----:B------:R-:W5:Y:S04]  /*06a0*/  LDG.E R23, desc[UR4][R10.64+0xc] ;  /* 0x00000c040a177981 */ /* 0x000f68000c1e1900 */
[----:B------:R-:W5:Y:S01]  /*06b0*/  LDG.E R8, desc[UR4][R8.64] ;  /* 0x0000000408087981 */ /* 0x000f62000c1e1900 */
[----:B------:R-:W-:Y:S01]  /*06c0*/  IADD3 R7, PT, PT, R7, 0x4, RZ ;  /* 0x0000000407077810 */ /* 0x000fe20007ffe0ff */
[----:B---3--:R-:W-:-:S04]  /*06d0*/  FFMA R17, R17, R14, R20 ;  /* 0x0000000e11117223 */ /* 0x008fc80000000014 */
[----:B--2---:R-:W-:-:S04]  /*06e0*/  FFMA R4, R4, R12, R17 ;  /* 0x0000000c04047223 */ /* 0x004fc80000000011 */
[----:B----4-:R-:W-:-:S04]  /*06f0*/  FFMA R4, R21, R18, R4 ;  /* 0x0000001215047223 */ /* 0x010fc80000000004 */
[----:B-----5:R-:W-:-:S07]  /*0700*/  FFMA R20, R23, R8, R4 ;  /* 0x0000000817147223 */ /* 0x020fce0000000004 */
.L_x_3:
[----:B------:R-:W-:Y:S05]  /*0710*/  @!P0 BRA `(.L_x_0) ;  /* 0x0000000000808947 */ /* 0x000fea0003800000 */
[----:B------:R-:W-:Y:S01]  /*0720*/  ISETP.NE.AND P1, PT, R2, 0x1, PT ;  /* 0x000000010200780c */ /* 0x000fe20003f25270 */
[----:B------:R-:W0:Y:S01]  /*0730*/  LDC.64 R18, c[0x0][0x380] ;  /* 0x0000e000ff127b82 */ /* 0x000e220000000a00 */
[----:B------:R-:W-:-:S04]  /*0740*/  LOP3.LUT R2, R0, 0x1, RZ, 0xc0, !PT ;  /* 0x0000000100027812 */ /* 0x000fc800078ec0ff */
[----:B------:R-:W-:-:S03]  /*0750*/  ISETP.NE.U32.AND P0, PT, R2, 0x1, PT ;  /* 0x000000010200780c */ /* 0x000fc60003f05070 */
[----:B------:R-:W1:Y:S04]  /*0760*/  LDC.64 R14, c[0x0][0x388] ;  /* 0x0000e200ff0e7b82 */ /* 0x000e680000000a00 */
[CC--:B------:R-:W-:Y:S01]  /*0770*/  @P1 IADD3 R17, PT, PT, R6.reuse, R7.reuse, RZ ;  /* 0x0000000706111210 */ /* 0x0c0fe20007ffe0ff */
[CC--:B------:R-:W-:Y:S01]  /*0780*/  @P1 IMAD R21, R7.reuse, R0.reuse, R3 ;  /* 0x0000000007151224 */ /* 0x0c0fe200078e0203 */
[----:B------:R-:W-:Y:S02]  /*0790*/  @P1 IADD3 R2, P2, PT, R6, R7, RZ ;  /* 0x0000000706021210 */ /* 0x000fe40007f5e0ff */
[----:B------:R-:W2:Y:S01]  /*07a0*/  @P1 LDC.64 R12, c[0x0][0x380] ;  /* 0x0000e000ff0c1b82 */ /* 0x000ea20000000a00 */
[----:B------:R-:W-:Y:S02]  /*07b0*/  @P1 IADD3 R7, PT, PT, R7, 0x2, RZ ;  /* 0x0000000207071810 */ /* 0x000fe40007ffe0ff */
[----:B------:R-:W-:-:S02]  /*07c0*/  @P1 IADD3 R23, PT, PT, R21, R0, RZ ;  /* 0x0000000015171210 */ /* 0x000fc40007ffe0ff */
[----:B------:R-:W-:-:S03]  /*07d0*/  @P1 IADD3.X R4, PT, PT, RZ, RZ, RZ, P2, !PT ;  /* 0x000000ffff041210 */ /* 0x000fc600017fe4ff */
[----:B------:R-:W3:Y:S01]  /*07e0*/  LDC.64 R8, c[0x0][0x380] ;  /* 0x0000e000ff087b82 */ /* 0x000ee20000000a00 */
[----:B0-----:R-:W-:-:S06]  /*07f0*/  @P1 IMAD.WIDE.U32 R18, R17, 0x4, R18 ;  /* 0x0000000411121825 */ /* 0x001fcc00078e0012 */
[----:B------:R-:W4:Y:S01]  /*0800*/  @P1 LDG.E R19, desc[UR4][R18.64] ;  /* 0x0000000412131981 */ /* 0x000f22000c1e1900 */
[----:B------:R-:W0:Y:S01]  /*0810*/  LDC.64 R10, c[0x0][0x388] ;  /* 0x0000e200ff0a7b82 */ /* 0x000e220000000a00 */
[----:B-1----:R-:W-:Y:S01]  /*0820*/  @P1 IMAD.WIDE.U32 R16, R21, 0x4, R14 ;  /* 0x0000000415101825 */ /* 0x002fe200078e000e */
[----:B------:R-:W-:-:S03]  /*0830*/  @!P0 IADD3 R21, PT, PT, R6, R7, RZ ;  /* 0x0000000706158210 */ /* 0x000fc60007ffe0ff */
[----:B------:R-:W-:Y:S02]  /*0840*/  @P1 IMAD.WIDE.U32 R14, R23, 0x4, R14 ;  /* 0x00000004170e1825 */ /* 0x000fe400078e000e */
[----:B------:R-:W4:Y:S01]  /*0850*/  @P1 LDG.E R16, desc[UR4][R16.64] ;  /* 0x0000000410101981 */ /* 0x000f22000c1e1900 */
[C---:B--2---:R-:W-:Y:S01]  /*0860*/  @P1 LEA R12, P2, R2.reuse, R12, 0x2 ;  /* 0x0000000c020c1211 */ /* 0x044fe200078410ff */
[----:B------:R-:W-:Y:S02]  /*0870*/  @!P0 IMAD R7, R7, R0, R3 ;  /* 0x0000000007078224 */ /* 0x000fe400078e0203 */
[----:B------:R-:W2:Y:S01]  /*0880*/  @P1 LDG.E R14, desc[UR4][R14.64] ;  /* 0x000000040e0e1981 */ /* 0x000ea2000c1e1900 */
[----:B------:R-:W-:Y:S01]  /*0890*/  @P1 LEA.HI.X R13, R2, R13, R4, 0x2, P2 ;  /* 0x0000000d020d1211 */ /* 0x000fe200010f1404 */
[----:B---3--:R-:W-:-:S04]  /*08a0*/  @!P0 IMAD.WIDE.U32 R8, R21, 0x4, R8 ;  /* 0x0000000415088825 */ /* 0x008fc800078e0008 */
[----:B------:R-:W2:Y:S04]  /*08b0*/  @P1 LDG.E R12, desc[UR4][R12.64+0x4] ;  /* 0x000004040c0c1981 */ /* 0x000ea8000c1e1900 */
[----:B------:R-:W3:Y:S01]  /*08c0*/  @!P0 LDG.E R9, desc[UR4][R8.64] ;  /* 0x0000000408098981 */ /* 0x000ee2000c1e1900 */
[----:B0-----:R-:W-:-:S06]  /*08d0*/  @!P0 IMAD.WIDE.U32 R10, R7, 0x4, R10 ;  /* 0x00000004070a8825 */ /* 0x001fcc00078e000a */
[----:B------:R-:W3:Y:S01]  /*08e0*/  @!P0 LDG.E R10, desc[UR4][R10.64] ;  /* 0x000000040a0a8981 */ /* 0x000ee2000c1e1900 */
[----:B----4-:R-:W-:-:S04]  /*08f0*/  @P1 FFMA R19, R19, R16, R20 ;  /* 0x0000001013131223 */ /* 0x010fc80000000014 */
[----:B--2---:R-:W-:-:S04]  /*0900*/  @P1 FFMA R20, R12, R14, R19 ;  /* 0x0000000e0c141223 */ /* 0x004fc80000000013 */
[----:B---3--:R-:W-:-:S07]  /*0910*/  @!P0 FFMA R20, R9, R10, R20 ;  /* 0x0000000a09148223 */ /* 0x008fce0000000014 */
.L_x_0:
[----:B------:R-:W0:Y:S01]  /*0920*/  LDC.64 R6, c[0x0][0x390] ;  /* 0x0000e400ff067b82 */ /* 0x000e220000000a00 */
[----:B------:R-:W-:-:S04]  /*0930*/  IMAD R3, R5, R0, R3 ;  /* 0x0000000005037224 */ /* 0x000fc800078e0203 */
[----:B0-----:R-:W-:-:S05]  /*0940*/  IMAD.WIDE R2, R3, 0x4, R6 ;  /* 0x0000000403027825 */ /* 0x001fca00078e0206 */
[----:B------:R-:W-:Y:S01]  /*0950*/  STG.E desc[UR4][R2.64], R20 ;  /* 0x0000001402007986 */ /* 0x000fe2000c101904 */
[----:B------:R-:W-:Y:S05]  /*0960*/  EXIT ;  /* 0x000000000000794d */ /* 0x000fea0003800000 */
.L_x_4:
[----:B------:R-:W-:-:S00]  /*0970*/  BRA `(.L_x_4) ;  /* 0xfffffffc00fc7947 */ /* 0x000fc0000383ffff */
[----:B------:R-:W-:-:S00]  /*0980*/  NOP ;  /* 0x0000000000007918 */ /* 0x000fc00000000000 */
[----:B------:R-:W-:-:S00]  /*0990*/  NOP ;  /* 0x0000000000007918 */ /* 0x000fc00000000000 */
[----:B------:R-:W-:-:S00]  /*09a0*/  NOP ;  /* 0x0000000000007918 */ /* 0x000fc00000000000 */
[----:B------:R-:W-:-:S00]  /*09b0*/  NOP ;  /* 0x0000000000007918 */ /* 0x000fc00000000000 */
[----:B------:R-:W-:-:S00]  /*09c0*/  NOP ;  /* 0x0000000000007918 */ /* 0x000fc00000000000 */
[----:B------:R-:W-:-:S00]  /*09d0*/  NOP ;  /* 0x0000000000007918 */ /* 0x000fc00000000000 */
[----:B------:R-:W-:-:S00]  /*09e0*/  NOP ;  /* 0x0000000000007918 */ /* 0x000fc00000000000 */
[----:B------:R-:W-:-:S00]  /*09f0*/  NOP ;  /* 0x0000000000007918 */ /* 0x000fc00000000000 */
.L_x_5:


//--------------------- .nv.shared.reserved.0     --------------------------
	.section	.nv.shared.reserved.0,"aw",@nobits
	.weak		__nv_reservedSMEM_offset_0_alias
	.size		__nv_reservedSMEM_offset_0_alias, 0, 64
	.other		__nv_reservedSMEM_offset_0_alias,@"STO_CUDA_RESERVED_SHARED STV_DEFAULT"
__nv_reservedSMEM_offset_0_alias:
	.zero		0
	.zero		64


//--------------------- .nv.constant0._Z20MatirxMultiplyKernelPKfS0_Pfi --------------------------
	.section	.nv.constant0._Z20MatirxMultiplyKernelPKfS0_Pfi,"a",@progbits
	.sectionflags	@""
	.align	4
.nv.constant0._Z20MatirxMultiplyKernelPKfS0_Pfi:
	.zero		924


//--------------------- SYMBOLS --------------------------

	.type		.nv.reservedSmem.offset0,@object
	.size		.nv.reservedSmem.offset0,0x4
